//
// Generated by NVIDIA NVVM Compiler
//
// Compiler Build ID: CL-36424714
// Cuda compilation tools, release 13.0, V13.0.88
// Based on NVVM 20.0.0
//

.version 9.0
.target sm_100
.address_size 64

	// .globl	blur_kernel
.const .align 4 .b8 kernel[36] = {57, 142, 227, 61, 57, 142, 227, 61, 57, 142, 227, 61, 57, 142, 227, 61, 57, 142, 227, 61, 57, 142, 227, 61, 57, 142, 227, 61, 57, 142, 227, 61, 57, 142, 227, 61};

.visible .entry blur_kernel(
	.param .u64 .ptr .align 1 blur_kernel_param_0,
	.param .u64 .ptr .align 1 blur_kernel_param_1,
	.param .u32 blur_kernel_param_2,
	.param .u32 blur_kernel_param_3,
	.param .u32 blur_kernel_param_4
)
{
	.reg .pred 	%p<13>;
	.reg .b16 	%rs<10>;
	.reg .b32 	%r<48>;
	.reg .b32 	%f<30>;
	.reg .b64 	%rd<22>;

	ld.param.u64 	%rd3, [blur_kernel_param_0];
	ld.param.u32 	%r21, [blur_kernel_param_2];
	ld.param.u32 	%r22, [blur_kernel_param_3];
	ld.param.u32 	%r20, [blur_kernel_param_4];
	mov.u32 	%r24, %ctaid.x;
	mov.u32 	%r25, %ntid.x;
	mov.u32 	%r26, %tid.x;
	mad.lo.s32 	%r27, %r24, %r25, %r26;
	mov.u32 	%r28, %ctaid.y;
	mov.u32 	%r29, %ntid.y;
	mov.u32 	%r30, %tid.y;
	mad.lo.s32 	%r31, %r28, %r29, %r30;
	setp.lt.s32 	%p1, %r27, 1;
	add.s32 	%r3, %r21, -1;
	setp.ge.s32 	%p2, %r27, %r3;
	or.pred  	%p3, %p1, %p2;
	setp.eq.s32 	%p4, %r31, 0;
	or.pred  	%p5, %p4, %p3;
	add.s32 	%r32, %r22, -1;
	setp.ge.s32 	%p6, %r31, %r32;
	or.pred  	%p7, %p5, %p6;
	setp.lt.s32 	%p8, %r20, 1;
	or.pred  	%p9, %p7, %p8;
	@%p9 bra 	$L__BB0_3;
	cvta.to.global.u64 	%rd1, %rd3;
	mul.lo.s32 	%r33, %r21, %r31;
	add.s32 	%r34, %r33, %r27;
	add.s32 	%r35, %r33, %r21;
	add.s32 	%r36, %r3, %r34;
	mul.lo.s32 	%r47, %r36, %r20;
	ld.const.f32 	%f1, [kernel+4];
	ld.const.f32 	%f2, [kernel+8];
	ld.const.f32 	%f3, [kernel+12];
	ld.const.f32 	%f4, [kernel+16];
	ld.const.f32 	%f5, [kernel+20];
	ld.const.f32 	%f6, [kernel+24];
	ld.const.f32 	%f7, [kernel+28];
	ld.const.f32 	%f8, [kernel+32];
	shl.b32 	%r37, %r21, 1;
	sub.s32 	%r38, %r35, %r37;
	add.s32 	%r39, %r38, %r27;
	add.s32 	%r40, %r39, -1;
	mul.lo.s32 	%r44, %r40, %r20;
	add.s32 	%r41, %r34, -1;
	mul.lo.s32 	%r45, %r41, %r20;
	mul.wide.u32 	%rd2, %r20, 2;
	mul.lo.s32 	%r46, %r20, %r34;
	neg.s32 	%r43, %r20;
	cvt.u64.u32 	%rd5, %r20;
	ld.const.f32 	%f10, [kernel];
$L__BB0_2:
	ld.param.u64 	%rd21, [blur_kernel_param_1];
	cvt.s64.s32 	%rd6, %r47;
	add.s64 	%rd7, %rd1, %rd6;
	cvt.s64.s32 	%rd8, %r46;
	cvta.to.global.u64 	%rd9, %rd21;
	add.s64 	%rd10, %rd9, %rd8;
	cvt.s64.s32 	%rd11, %r45;
	add.s64 	%rd12, %rd1, %rd11;
	cvt.s64.s32 	%rd13, %r44;
	add.s64 	%rd14, %rd1, %rd13;
	ld.global.u8 	%rs1, [%rd14];
	cvt.rn.f32.u16 	%f9, %rs1;
	fma.rn.f32 	%f11, %f10, %f9, 0f00000000;
	add.s64 	%rd15, %rd14, %rd5;
	ld.global.u8 	%rs2, [%rd15];
	cvt.rn.f32.u16 	%f12, %rs2;
	fma.rn.f32 	%f13, %f1, %f12, %f11;
	add.s64 	%rd16, %rd14, %rd2;
	ld.global.u8 	%rs3, [%rd16];
	cvt.rn.f32.u16 	%f14, %rs3;
	fma.rn.f32 	%f15, %f2, %f14, %f13;
	ld.global.u8 	%rs4, [%rd12];
	cvt.rn.f32.u16 	%f16, %rs4;
	fma.rn.f32 	%f17, %f3, %f16, %f15;
	add.s64 	%rd17, %rd12, %rd5;
	ld.global.u8 	%rs5, [%rd17];
	cvt.rn.f32.u16 	%f18, %rs5;
	fma.rn.f32 	%f19, %f4, %f18, %f17;
	add.s64 	%rd18, %rd12, %rd2;
	ld.global.u8 	%rs6, [%rd18];
	cvt.rn.f32.u16 	%f20, %rs6;
	fma.rn.f32 	%f21, %f5, %f20, %f19;
	ld.global.u8 	%rs7, [%rd7];
	cvt.rn.f32.u16 	%f22, %rs7;
	fma.rn.f32 	%f23, %f6, %f22, %f21;
	add.s64 	%rd19, %rd7, %rd5;
	ld.global.u8 	%rs8, [%rd19];
	cvt.rn.f32.u16 	%f24, %rs8;
	fma.rn.f32 	%f25, %f7, %f24, %f23;
	add.s64 	%rd20, %rd7, %rd2;
	ld.global.u8 	%rs9, [%rd20];
	cvt.rn.f32.u16 	%f26, %rs9;
	fma.rn.f32 	%f27, %f8, %f26, %f25;
	setp.lt.f32 	%p10, %f27, 0f00000000;
	selp.f32 	%f28, 0f00000000, %f27, %p10;
	setp.gt.f32 	%p11, %f28, 0f437F0000;
	selp.f32 	%f29, 0f437F0000, %f28, %p11;
	cvt.rzi.u32.f32 	%r42, %f29;
	st.global.u8 	[%rd10], %r42;
	add.s32 	%r47, %r47, 1;
	add.s32 	%r46, %r46, 1;
	add.s32 	%r45, %r45, 1;
	add.s32 	%r44, %r44, 1;
	add.s32 	%r43, %r43, 1;
	setp.ne.s32 	%p12, %r43, 0;
	@%p12 bra 	$L__BB0_2;
$L__BB0_3:
	ret;

}


// ===== COMPILED SASS (sm_100) =====

	.target	sm_100

	.elftype	@"ET_EXEC"


//--------------------- .note.nv.tkinfo           --------------------------
	.section	.note.nv.tkinfo,"",@"SHT_NOTE"
	.sectionflags	@"SHF_NOTE_NV_TKINFO"
	.tkinfo
        /*0018*/ 	.word	0x00000002
        /*0030*/ 	.string	""
        /*0030*/ 	.string	"ptxas"
        /*0030*/ 	.string	"Cuda compilation tools, release 13.0, V13.0.88"
        /*0030*/ 	.string	"Build cuda_13.0.r13.0/compiler.36424714_0"
        /*0030*/ 	.string	"-arch sm_100 -m 64 "



//--------------------- .note.nv.cuinfo           --------------------------
	.section	.note.nv.cuinfo,"",@"SHT_NOTE"
	.sectionflags	@"SHF_NOTE_NV_CUINFO"
        /*0018*/ 	.short	0x0002
        /*001a*/ 	.short	0x0064
        /*001c*/ 	.short	0x0082
	.zero		2


//--------------------- .nv.info                  --------------------------
	.section	.nv.info,"",@"SHT_CUDA_INFO"
	.align	4


	//----- nvinfo : EIATTR_REGCOUNT
	.align		4
        /*0000*/ 	.byte	0x04, 0x2f
        /*0002*/ 	.short	(.L_2 - .L_1)
	.align		4
.L_1:
        /*0004*/ 	.word	index@(blur_kernel)
        /*0008*/ 	.word	0x0000001c


	//----- nvinfo : EIATTR_FRAME_SIZE
	.align		4
.L_2:
        /*000c*/ 	.byte	0x04, 0x11
        /*000e*/ 	.short	(.L_4 - .L_3)
	.align		4
.L_3:
        /*0010*/ 	.word	index@(blur_kernel)
        /*0014*/ 	.word	0x00000000


	//----- nvinfo : EIATTR_MIN_STACK_SIZE
	.align		4
.L_4:
        /*0018*/ 	.byte	0x04, 0x12
        /*001a*/ 	.short	(.L_6 - .L_5)
	.align		4
.L_5:
        /*001c*/ 	.word	index@(blur_kernel)
        /*0020*/ 	.word	0x00000000
.L_6:


//--------------------- .nv.compat                --------------------------
	.section	.nv.compat,"",@"SHT_CUDA_COMPAT_INFO"
	.align	4
        /*0000*/ 	.byte	0x02, 0x09, 0x00, 0x00, 0x02, 0x02, 0x01, 0x00, 0x02, 0x05, 0x05, 0x00, 0x03, 0x07, 0x01, 0x01
        /*0010*/ 	.byte	0x02, 0x03, 0x00, 0x00, 0x02, 0x06, 0x01, 0x00, 0x04, 0x0b, 0x08, 0x00, 0x09, 0x00, 0x00, 0x00
        /*0020*/ 	.byte	0x00, 0x00, 0x00, 0x00


//--------------------- .nv.info.blur_kernel      --------------------------
	.section	.nv.info.blur_kernel,"",@"SHT_CUDA_INFO"
	.sectionflags	@""
	.align	4


	//----- nvinfo : EIATTR_CUDA_API_VERSION
	.align		4
        /*0000*/ 	.byte	0x04, 0x37
        /*0002*/ 	.short	(.L_8 - .L_7)
.L_7:
        /*0004*/ 	.word	0x00000082


	//----- nvinfo : EIATTR_KPARAM_INFO
	.align		4
.L_8:
        /*0008*/ 	.byte	0x04, 0x17
        /*000a*/ 	.short	(.L_10 - .L_9)
.L_9:
        /*000c*/ 	.word	0x00000000
        /*0010*/ 	.short	0x0004
        /*0012*/ 	.short	0x0018
        /*0014*/ 	.byte	0x00, 0xf0, 0x11, 0x00


	//----- nvinfo : EIATTR_KPARAM_INFO
	.align		4
.L_10:
        /*0018*/ 	.byte	0x04, 0x17
        /*001a*/ 	.short	(.L_12 - .L_11)
.L_11:
        /*001c*/ 	.word	0x00000000
        /*0020*/ 	.short	0x0003
        /*0022*/ 	.short	0x0014
        /*0024*/ 	.byte	0x00, 0xf0, 0x11, 0x00


	//----- nvinfo : EIATTR_KPARAM_INFO
	.align		4
.L_12:
        /*0028*/ 	.byte	0x04, 0x17
        /*002a*/ 	.short	(.L_14 - .L_13)
.L_13:
        /*002c*/ 	.word	0x00000000
        /*0030*/ 	.short	0x0002
        /*0032*/ 	.short	0x0010
        /*0034*/ 	.byte	0x00, 0xf0, 0x11, 0x00


	//----- nvinfo : EIATTR_KPARAM_INFO
	.align		4
.L_14:
        /*0038*/ 	.byte	0x04, 0x17
        /*003a*/ 	.short	(.L_16 - .L_15)
.L_15:
        /*003c*/ 	.word	0x00000000
        /*0040*/ 	.short	0x0001
        /*0042*/ 	.short	0x0008
        /*0044*/ 	.byte	0x00, 0xf5, 0x21, 0x00


	//----- nvinfo : EIATTR_KPARAM_INFO
	.align		4
.L_16:
        /*0048*/ 	.byte	0x04, 0x17
        /*004a*/ 	.short	(.L_18 - .L_17)
.L_17:
        /*004c*/ 	.word	0x00000000
        /*0050*/ 	.short	0x0000
        /*0052*/ 	.short	0x0000
        /*0054*/ 	.byte	0x00, 0xf5, 0x21, 0x00


	//----- nvinfo : EIATTR_SPARSE_MMA_MASK
	.align		4
.L_18:
        /*0058*/ 	.byte	0x03, 0x50
        /*005a*/ 	.short	0x0000


	//----- nvinfo : EIATTR_MAXREG_COUNT
	.align		4
        /*005c*/ 	.byte	0x03, 0x1b
        /*005e*/ 	.short	0x00ff


	//----- nvinfo : EIATTR_MERCURY_ISA_VERSION
	.align		4
        /*0060*/ 	.byte	0x03, 0x5f
        /*0062*/ 	.short	0x0101


	//----- nvinfo : EIATTR_VRC_CTA_INIT_COUNT
	.align		4
        /*0064*/ 	.byte	0x02, 0x4a
	.zero		1
	.zero		1


	//----- nvinfo : EIATTR_EXIT_INSTR_OFFSETS
	.align		4
        /*0068*/ 	.byte	0x04, 0x1c
        /*006a*/ 	.short	(.L_20 - .L_19)


	//   ....[0]....
.L_19:
        /*006c*/ 	.word	0x00000120


	//   ....[1]....
        /*0070*/ 	.word	0x000005c0


	//----- nvinfo : EIATTR_CBANK_PARAM_SIZE
	.align		4
.L_20:
        /*0074*/ 	.byte	0x03, 0x19
        /*0076*/ 	.short	0x001c


	//----- nvinfo : EIATTR_PARAM_CBANK
	.align		4
        /*0078*/ 	.byte	0x04, 0x0a
        /*007a*/ 	.short	(.L_22 - .L_21)
	.align		4
.L_21:
        /*007c*/ 	.word	index@(.nv.constant0.blur_kernel)
        /*0080*/ 	.short	0x0380
        /*0082*/ 	.short	0x001c


	//----- nvinfo : EIATTR_SW_WAR
	.align		4
.L_22:
        /*0084*/ 	.byte	0x04, 0x36
        /*0086*/ 	.short	(.L_24 - .L_23)
.L_23:
        /*0088*/ 	.word	0x00000008
.L_24:


//--------------------- .nv.callgraph             --------------------------
	.section	.nv.callgraph,"",@"SHT_CUDA_CALLGRAPH"
	.align	4
	.sectionentsize	8
	.align		4
        /*0000*/ 	.word	0x00000000
	.align		4
        /*0004*/ 	.word	0xffffffff
	.align		4
        /*0008*/ 	.word	0x00000000
	.align		4
        /*000c*/ 	.word	0xfffffffe
	.align		4
        /*0010*/ 	.word	0x00000000
	.align		4
        /*0014*/ 	.word	0xfffffffd
	.align		4
        /*0018*/ 	.word	0x00000000
	.align		4
        /*001c*/ 	.word	0xfffffffc


//--------------------- .nv.constant3             --------------------------
	.section	.nv.constant3,"a",@progbits
	.align	4
.nv.constant3:
	.type		kernel,@object
	.size		kernel,(.L_0 - kernel)
kernel:
        /*0000*/ 	.byte	0x39, 0x8e, 0xe3, 0x3d, 0x39, 0x8e, 0xe3, 0x3d, 0x39, 0x8e, 0xe3, 0x3d, 0x39, 0x8e, 0xe3, 0x3d
        /*0010*/ 	.byte	0x39, 0x8e, 0xe3, 0x3d, 0x39, 0x8e, 0xe3, 0x3d, 0x39, 0x8e, 0xe3, 0x3d, 0x39, 0x8e, 0xe3, 0x3d
        /*0020*/ 	.byte	0x39, 0x8e, 0xe3, 0x3d
.L_0:


//--------------------- .text.blur_kernel         --------------------------
	.section	.text.blur_kernel,"ax",@progbits
	.align	128
        .global         blur_kernel
        .type           blur_kernel,@function
        .size           blur_kernel,(.L_x_2 - blur_kernel)
        .other          blur_kernel,@"STO_CUDA_ENTRY STV_DEFAULT"
blur_kernel:
.text.blur_kernel:
[----:B------:R-:W-:Y:S01]  /*0000*/  LDC R1, c[0x0][0x37c] ;  /* 0x0000df00ff017b82 */ /* 0x000fe20000000800 */
[----:B------:R-:W0:Y:S07]  /*0010*/  S2R R0, SR_TID.X ;  /* 0x0000000000007919 */ /* 0x000e2e0000002100 */
[----:B------:R-:W0:Y:S01]  /*0020*/  S2UR UR4, SR_CTAID.X ;  /* 0x00000000000479c3 */ /* 0x000e220000002500 */
[----:B------:R-:W1:Y:S07]  /*0030*/  S2R R2, SR_TID.Y ;  /* 0x0000000000027919 */ /* 0x000e6e0000002200 */
[----:B------:R-:W0:Y:S08]  /*0040*/  LDC R3, c[0x0][0x360] ;  /* 0x0000d800ff037b82 */ /* 0x000e300000000800 */
[----:B------:R-:W2:Y:S08]  /*0050*/  LDC.64 R6, c[0x0][0x390] ;  /* 0x0000e400ff067b82 */ /* 0x000eb00000000a00 */
[----:B------:R-:W1:Y:S08]  /*0060*/  S2UR UR5, SR_CTAID.Y ;  /* 0x00000000000579c3 */ /* 0x000e700000002600 */
[----:B------:R-:W1:Y:S01]  /*0070*/  LDC R5, c[0x0][0x364] ;  /* 0x0000d900ff057b82 */ /* 0x000e620000000800 */
[----:B0-----:R-:W-:-:S07]  /*0080*/  IMAD R3, R3, UR4, R0 ;  /* 0x0000000403037c24 */ /* 0x001fce000f8e0200 */
[----:B------:R-:W0:Y:S01]  /*0090*/  LDC R11, c[0x0][0x398] ;  /* 0x0000e600ff0b7b82 */ /* 0x000e220000000800 */
[----:B--2---:R-:W-:-:S05]  /*00a0*/  VIADD R0, R6, 0xffffffff ;  /* 0xffffffff06007836 */ /* 0x004fca0000000000 */
[----:B------:R-:W-:-:S04]  /*00b0*/  ISETP.GE.AND P0, PT, R3, R0, PT ;  /* 0x000000000300720c */ /* 0x000fc80003f06270 */
[----:B------:R-:W-:Y:S01]  /*00c0*/  ISETP.LT.OR P0, PT, R3, 0x1, P0 ;  /* 0x000000010300780c */ /* 0x000fe20000701670 */
[----:B-1----:R-:W-:Y:S02]  /*00d0*/  IMAD R5, R5, UR5, R2 ;  /* 0x0000000505057c24 */ /* 0x002fe4000f8e0202 */
[----:B------:R-:W-:-:S03]  /*00e0*/  VIADD R2, R7, 0xffffffff ;  /* 0xffffffff07027836 */ /* 0x000fc60000000000 */
[----:B------:R-:W-:-:S04]  /*00f0*/  ISETP.EQ.OR P0, PT, R5, RZ, P0 ;  /* 0x000000ff0500720c */ /* 0x000fc80000702670 */
[----:B------:R-:W-:-:S04]  /*0100*/  ISETP.GE.OR P0, PT, R5, R2, P0 ;  /* 0x000000020500720c */ /* 0x000fc80000706670 */
[----:B0-----:R-:W-:-:S13]  /*0110*/  ISETP.LT.OR P0, PT, R11, 0x1, P0 ;  /* 0x000000010b00780c */ /* 0x001fda0000701670 */
[----:B------:R-:W-:Y:S05]  /*0120*/  @P0 EXIT ;  /* 0x000000000000094d */ /* 0x000fea0003800000 */
[CCC-:B------:R-:W-:Y:S01]  /*0130*/  IMAD R2, R5.reuse, R6.reuse, R6.reuse ;  /* 0x0000000605027224 */ /* 0x1c0fe200078e0206 */
[----:B------:R-:W0:Y:S01]  /*0140*/  LDCU.64 UR4, c[0x0][0x358] ;  /* 0x00006b00ff0477ac */ /* 0x000e220008000a00 */
[----:B------:R-:W-:Y:S02]  /*0150*/  IMAD.MOV R7, RZ, RZ, -R6 ;  /* 0x000000ffff077224 */ /* 0x000fe400078e0a06 */
[----:B------:R-:W-:Y:S01]  /*0160*/  IMAD R5, R5, R6, R3 ;  /* 0x0000000605057224 */ /* 0x000fe200078e0203 */
[----:B------:R-:W1:Y:S01]  /*0170*/  LDCU UR6, c[0x3][0x20] ;  /* 0x00c00400ff0677ac */ /* 0x000e620008000800 */
[----:B------:R-:W-:Y:S01]  /*0180*/  IMAD.MOV R15, RZ, RZ, -R11 ;  /* 0x000000ffff0f7224 */ /* 0x000fe200078e0a0b */
[----:B------:R-:W-:Y:S01]  /*0190*/  LEA R2, R7, R2, 0x1 ;  /* 0x0000000207027211 */ /* 0x000fe200078e08ff */
[----:B------:R-:W-:Y:S01]  /*01a0*/  IMAD.IADD R0, R0, 0x1, R5 ;  /* 0x0000000100007824 */ /* 0x000fe200078e0205 */
[----:B------:R-:W2:Y:S01]  /*01b0*/  LDCU.128 UR8, c[0x0][0x380] ;  /* 0x00007000ff0877ac */ /* 0x000ea20008000c00 */
[C---:B------:R-:W-:Y:S01]  /*01c0*/  VIADD R12, R5.reuse, 0xffffffff ;  /* 0xffffffff050c7836 */ /* 0x040fe20000000000 */
[----:B------:R-:W-:Y:S01]  /*01d0*/  IADD3 R2, PT, PT, R2, -0x1, R3 ;  /* 0xffffffff02027810 */ /* 0x000fe20007ffe003 */
[-C--:B------:R-:W-:Y:S01]  /*01e0*/  IMAD R13, R5, R11.reuse, RZ ;  /* 0x0000000b050d7224 */ /* 0x080fe200078e02ff */
[----:B------:R-:W3:Y:S01]  /*01f0*/  LDCU.128 UR12, c[0x3][URZ] ;  /* 0x00c00000ff0c77ac */ /* 0x000ee20008000c00 */
[----:B------:R-:W-:-:S02]  /*0200*/  IMAD R10, R0, R11, RZ ;  /* 0x0000000b000a7224 */ /* 0x000fc400078e02ff */
[-C--:B------:R-:W-:Y:S01]  /*0210*/  IMAD R12, R12, R11.reuse, RZ ;  /* 0x0000000b0c0c7224 */ /* 0x080fe200078e02ff */
[----:B------:R-:W4:Y:S01]  /*0220*/  LDCU.128 UR16, c[0x3][0x10] ;  /* 0x00c00200ff1077ac */ /* 0x000f220008000c00 */
[----:B------:R-:W-:-:S07]  /*0230*/  IMAD R14, R2, R11, RZ ;  /* 0x0000000b020e7224 */ /* 0x000fce00078e02ff */
.L_x_0:
[----:B--2---:R-:W-:-:S04]  /*0240*/  IADD3 R6, P0, PT, R14, UR8, RZ ;  /* 0x000000080e067c10 */ /* 0x004fc8000ff1e0ff */
[----:B------:R-:W-:Y:S02]  /*0250*/  LEA.HI.X.SX32 R7, R14, UR9, 0x1, P0 ;  /* 0x000000090e077c11 */ /* 0x000fe400080f0eff */
[----:B------:R-:W-:-:S03]  /*0260*/  IADD3 R24, P0, PT, R6, R11, RZ ;  /* 0x0000000b06187210 */ /* 0x000fc60007f1e0ff */
[----:B0-----:R0:W2:Y:S01]  /*0270*/  LDG.E.U8 R0, desc[UR4][R6.64] ;  /* 0x0000000406007981 */ /* 0x0010a2000c1e1100 */
[----:B------:R-:W-:Y:S02]  /*0280*/  IADD3.X R25, PT, PT, RZ, R7, RZ, P0, !PT ;  /* 0x00000007ff197210 */ /* 0x000fe400007fe4ff */
[C---:B------:R-:W-:Y:S01]  /*0290*/  IADD3 R20, P0, PT, R12.reuse, UR8, RZ ;  /* 0x000000080c147c10 */ /* 0x040fe2000ff1e0ff */
[C---:B------:R-:W-:Y:S02]  /*02a0*/  IMAD.WIDE.U32 R8, R11.reuse, 0x2, R6 ;  /* 0x000000020b087825 */ /* 0x040fe400078e0006 */
[----:B------:R-:W5:Y:S01]  /*02b0*/  LDG.E.U8 R16, desc[UR4][R24.64] ;  /* 0x0000000418107981 */ /* 0x000f62000c1e1100 */
[----:B------:R-:W-:Y:S02]  /*02c0*/  LEA.HI.X.SX32 R21, R12, UR9, 0x1, P0 ;  /* 0x000000090c157c11 */ /* 0x000fe400080f0eff */
[----:B------:R-:W-:Y:S01]  /*02d0*/  IADD3 R18, P0, PT, R20, R11, RZ ;  /* 0x0000000b14127210 */ /* 0x000fe20007f1e0ff */
[----:B------:R1:W4:Y:S04]  /*02e0*/  LDG.E.U8 R22, desc[UR4][R8.64] ;  /* 0x0000000408167981 */ /* 0x000328000c1e1100 */
[--C-:B------:R-:W-:Y:S01]  /*02f0*/  IMAD.X R19, RZ, RZ, R21.reuse, P0 ;  /* 0x000000ffff137224 */ /* 0x100fe200000e0615 */
[----:B------:R5:W4:Y:S01]  /*0300*/  LDG.E.U8 R17, desc[UR4][R20.64] ;  /* 0x0000000414117981 */ /* 0x000b22000c1e1100 */
[----:B------:R-:W-:Y:S01]  /*0310*/  IADD3 R2, P0, PT, R10, UR8, RZ ;  /* 0x000000080a027c10 */ /* 0x000fe2000ff1e0ff */
[----:B------:R-:W-:-:S02]  /*0320*/  IMAD.WIDE.U32 R4, R11, 0x2, R20 ;  /* 0x000000020b047825 */ /* 0x000fc400078e0014 */
[----:B------:R4:W4:Y:S01]  /*0330*/  LDG.E.U8 R18, desc[UR4][R18.64] ;  /* 0x0000000412127981 */ /* 0x000922000c1e1100 */
[----:B------:R-:W-:Y:S02]  /*0340*/  LEA.HI.X.SX32 R3, R10, UR9, 0x1, P0 ;  /* 0x000000090a037c11 */ /* 0x000fe400080f0eff */
[----:B0-----:R-:W-:Y:S01]  /*0350*/  IADD3 R6, P0, PT, R2, R11, RZ ;  /* 0x0000000b02067210 */ /* 0x001fe20007f1e0ff */
[----:B------:R-:W4:Y:S04]  /*0360*/  LDG.E.U8 R4, desc[UR4][R4.64] ;  /* 0x0000000404047981 */ /* 0x000f28000c1e1100 */
[--C-:B------:R-:W-:Y:S01]  /*0370*/  IMAD.X R7, RZ, RZ, R3.reuse, P0 ;  /* 0x000000ffff077224 */ /* 0x100fe200000e0603 */
[----:B------:R0:W4:Y:S01]  /*0380*/  LDG.E.U8 R23, desc[UR4][R2.64] ;  /* 0x0000000402177981 */ /* 0x000122000c1e1100 */
[----:B-1----:R-:W-:-:S03]  /*0390*/  IMAD.WIDE.U32 R8, R11, 0x2, R2 ;  /* 0x000000020b087825 */ /* 0x002fc600078e0002 */
[----:B------:R-:W4:Y:S04]  /*03a0*/  LDG.E.U8 R6, desc[UR4][R6.64] ;  /* 0x0000000406067981 */ /* 0x000f28000c1e1100 */
[----:B------:R-:W4:Y:S01]  /*03b0*/  LDG.E.U8 R8, desc[UR4][R8.64] ;  /* 0x0000000408087981 */ /* 0x000f22000c1e1100 */
[----:B------:R-:W-:Y:S01]  /*03c0*/  IADD3 R15, PT, PT, R15, 0x1, RZ ;  /* 0x000000010f0f7810 */ /* 0x000fe20007ffe0ff */
[----:B------:R-:W-:Y:S01]  /*03d0*/  VIADD R10, R10, 0x1 ;  /* 0x000000010a0a7836 */ /* 0x000fe20000000000 */
[----:B------:R-:W-:Y:S01]  /*03e0*/  IADD3 R12, PT, PT, R12, 0x1, RZ ;  /* 0x000000010c0c7810 */ /* 0x000fe20007ffe0ff */
[----:B------:R-:W-:Y:S01]  /*03f0*/  VIADD R14, R14, 0x1 ;  /* 0x000000010e0e7836 */ /* 0x000fe20000000000 */
[----:B--2---:R-:W-:-:S05]  /*0400*/  I2FP.F32.U32 R0, R0 ;  /* 0x0000000000007245 */ /* 0x004fca0000201000 */
[----:B---3--:R-:W-:Y:S01]  /*0410*/  FFMA R0, R0, UR12, RZ ;  /* 0x0000000c00007c23 */ /* 0x008fe200080000ff */
[----:B-----5:R-:W-:Y:S02]  /*0420*/  I2FP.F32.U32 R21, R16 ;  /* 0x0000001000157245 */ /* 0x020fe40000201000 */
[----:B----4-:R-:W-:-:S03]  /*0430*/  I2FP.F32.U32 R19, R22 ;  /* 0x0000001600137245 */ /* 0x010fc60000201000 */
[----:B------:R-:W-:Y:S01]  /*0440*/  FFMA R0, R21, UR13, R0 ;  /* 0x0000000d15007c23 */ /* 0x000fe20008000000 */
[----:B------:R-:W-:-:S03]  /*0450*/  I2FP.F32.U32 R17, R17 ;  /* 0x0000001100117245 */ /* 0x000fc60000201000 */
[----:B------:R-:W-:Y:S01]  /*0460*/  FFMA R0, R19, UR14, R0 ;  /* 0x0000000e13007c23 */ /* 0x000fe20008000000 */
[----:B0-----:R-:W-:-:S03]  /*0470*/  I2FP.F32.U32 R3, R18 ;  /* 0x0000001200037245 */ /* 0x001fc60000201000 */
[----:B------:R-:W-:Y:S01]  /*0480*/  FFMA R0, R17, UR15, R0 ;  /* 0x0000000f11007c23 */ /* 0x000fe20008000000 */
[----:B------:R-:W-:-:S03]  /*0490*/  I2FP.F32.U32 R5, R4 ;  /* 0x0000000400057245 */ /* 0x000fc60000201000 */
[----:B------:R-:W-:Y:S01]  /*04a0*/  FFMA R0, R3, UR16, R0 ;  /* 0x0000001003007c23 */ /* 0x000fe20008000000 */
[----:B------:R-:W-:-:S03]  /*04b0*/  I2FP.F32.U32 R23, R23 ;  /* 0x0000001700177245 */ /* 0x000fc60000201000 */
[----:B------:R-:W-:Y:S01]  /*04c0*/  FFMA R0, R5, UR17, R0 ;  /* 0x0000001105007c23 */ /* 0x000fe20008000000 */
[----:B------:R-:W-:-:S03]  /*04d0*/  I2FP.F32.U32 R3, R6 ;  /* 0x0000000600037245 */ /* 0x000fc60000201000 */
[----:B------:R-:W-:Y:S01]  /*04e0*/  FFMA R0, R23, UR18, R0 ;  /* 0x0000001217007c23 */ /* 0x000fe20008000000 */
[----:B------:R-:W-:-:S03]  /*04f0*/  I2FP.F32.U32 R5, R8 ;  /* 0x0000000800057245 */ /* 0x000fc60000201000 */
[----:B------:R-:W-:-:S04]  /*0500*/  FFMA R0, R3, UR19, R0 ;  /* 0x0000001303007c23 */ /* 0x000fc80008000000 */
[----:B------:R-:W-:-:S05]  /*0510*/  FFMA R0, R5, UR6, R0 ;  /* 0x0000000605007c23 */ /* 0x000fca0008000000 */
[----:B------:R-:W-:-:S04]  /*0520*/  FSETP.GEU.AND P0, PT, R0, RZ, PT ;  /* 0x000000ff0000720b */ /* 0x000fc80003f0e000 */
[----:B------:R-:W-:Y:S02]  /*0530*/  FSEL R0, R0, RZ, P0 ;  /* 0x000000ff00007208 */ /* 0x000fe40000000000 */
[C---:B------:R-:W-:Y:S02]  /*0540*/  IADD3 R2, P0, PT, R13.reuse, UR10, RZ ;  /* 0x0000000a0d027c10 */ /* 0x040fe4000ff1e0ff */
[----:B------:R-:W-:Y:S02]  /*0550*/  FMNMX.NAN R0, R0, 255, PT ;  /* 0x437f000000007809 */ /* 0x000fe40003820000 */
[----:B------:R-:W-:Y:S02]  /*0560*/  LEA.HI.X.SX32 R3, R13, UR11, 0x1, P0 ;  /* 0x0000000b0d037c11 */ /* 0x000fe400080f0eff */
[----:B------:R-:W0:Y:S01]  /*0570*/  F2I.U32.TRUNC.NTZ R5, R0 ;  /* 0x0000000000057305 */ /* 0x000e22000020f000 */
[----:B------:R-:W-:Y:S01]  /*0580*/  ISETP.NE.AND P0, PT, R15, RZ, PT ;  /* 0x000000ff0f00720c */ /* 0x000fe20003f05270 */
[----:B------:R-:W-:Y:S01]  /*0590*/  VIADD R13, R13, 0x1 ;  /* 0x000000010d0d7836 */ /* 0x000fe20000000000 */
[----:B0-----:R0:W-:Y:S11]  /*05a0*/  STG.E.U8 desc[UR4][R2.64], R5 ;  /* 0x0000000502007986 */ /* 0x0011f6000c101104 */
[----:B------:R-:W-:Y:S05]  /*05b0*/  @P0 BRA `(.L_x_0) ;  /* 0xfffffffc00200947 */ /* 0x000fea000383ffff */
[----:B------:R-:W-:Y:S05]  /*05c0*/  EXIT ;  /* 0x000000000000794d */ /* 0x000fea0003800000 */
.L_x_1:
[----:B------:R-:W-:-:S00]  /*05d0*/  BRA `(.L_x_1) ;  /* 0xfffffffc00fc7947 */ /* 0x000fc0000383ffff */
[----:B------:R-:W-:-:S00]  /*05e0*/  NOP ;  /* 0x0000000000007918 */ /* 0x000fc00000000000 */
        /* <DEDUP_REMOVED lines=9> */
.L_x_2:


//--------------------- .nv.shared.reserved.0     --------------------------
	.section	.nv.shared.reserved.0,"aw",@nobits
	.weak		__nv_reservedSMEM_offset_0_alias
	.size		__nv_reservedSMEM_offset_0_alias, 0, 64
	.other		__nv_reservedSMEM_offset_0_alias,@"STO_CUDA_RESERVED_SHARED STV_DEFAULT"
__nv_reservedSMEM_offset_0_alias:
	.zero		0
	.zero		64


//--------------------- .nv.constant0.blur_kernel --------------------------
	.section	.nv.constant0.blur_kernel,"a",@progbits
	.sectionflags	@""
	.align	4
.nv.constant0.blur_kernel:
	.zero		924


//--------------------- SYMBOLS --------------------------

	.type		.nv.reservedSmem.offset0,@object
	.size		.nv.reservedSmem.offset0,0x4
